//
// Generated by NVIDIA NVVM Compiler
//
// Compiler Build ID: CL-36424714
// Cuda compilation tools, release 13.0, V13.0.88
// Based on NVVM 20.0.0
//

.version 9.0
.target sm_100
.address_size 64

	// .globl	_Z6reducePfS_
// _ZZ6reducePfS_E11shared_data has been demoted

.visible .entry _Z6reducePfS_(
	.param .u64 .ptr .align 1 _Z6reducePfS__param_0,
	.param .u64 .ptr .align 1 _Z6reducePfS__param_1
)
{
	.reg .pred 	%p<6>;
	.reg .b32 	%r<14>;
	.reg .b32 	%f<26>;
	.reg .b64 	%rd<13>;
	// demoted variable
	.shared .align 4 .b8 _ZZ6reducePfS_E11shared_data[1024];
	ld.param.u64 	%rd2, [_Z6reducePfS__param_0];
	ld.param.u64 	%rd1, [_Z6reducePfS__param_1];
	cvta.to.global.u64 	%rd3, %rd2;
	mov.u32 	%r1, %tid.x;
	mov.u32 	%r13, %ntid.x;
	mov.u32 	%r3, %ctaid.x;
	mul.lo.s32 	%r7, %r3, %r13;
	shl.b32 	%r8, %r7, 1;
	mul.wide.u32 	%rd4, %r8, 4;
	add.s64 	%rd5, %rd3, %rd4;
	mul.wide.u32 	%rd6, %r1, 4;
	add.s64 	%rd7, %rd5, %rd6;
	ld.global.f32 	%f1, [%rd7];
	mul.wide.s32 	%rd8, %r13, 4;
	add.s64 	%rd9, %rd7, %rd8;
	ld.global.f32 	%f2, [%rd9];
	add.f32 	%f3, %f1, %f2;
	shl.b32 	%r9, %r1, 2;
	mov.u32 	%r10, _ZZ6reducePfS_E11shared_data;
	add.s32 	%r4, %r10, %r9;
	st.shared.f32 	[%r4], %f3;
	bar.sync 	0;
	setp.lt.u32 	%p1, %r13, 66;
	@%p1 bra 	$L__BB0_4;
$L__BB0_1:
	shr.u32 	%r6, %r13, 1;
	setp.ge.u32 	%p2, %r1, %r6;
	@%p2 bra 	$L__BB0_3;
	shl.b32 	%r11, %r6, 2;
	add.s32 	%r12, %r4, %r11;
	ld.shared.f32 	%f4, [%r12];
	ld.shared.f32 	%f5, [%r4];
	add.f32 	%f6, %f4, %f5;
	st.shared.f32 	[%r4], %f6;
$L__BB0_3:
	bar.sync 	0;
	setp.gt.u32 	%p3, %r13, 131;
	mov.u32 	%r13, %r6;
	@%p3 bra 	$L__BB0_1;
$L__BB0_4:
	setp.gt.u32 	%p4, %r1, 31;
	@%p4 bra 	$L__BB0_7;
	ld.volatile.shared.f32 	%f7, [%r4+128];
	ld.volatile.shared.f32 	%f8, [%r4];
	add.f32 	%f9, %f7, %f8;
	st.volatile.shared.f32 	[%r4], %f9;
	ld.volatile.shared.f32 	%f10, [%r4+64];
	ld.volatile.shared.f32 	%f11, [%r4];
	add.f32 	%f12, %f10, %f11;
	st.volatile.shared.f32 	[%r4], %f12;
	ld.volatile.shared.f32 	%f13, [%r4+32];
	ld.volatile.shared.f32 	%f14, [%r4];
	add.f32 	%f15, %f13, %f14;
	st.volatile.shared.f32 	[%r4], %f15;
	ld.volatile.shared.f32 	%f16, [%r4+16];
	ld.volatile.shared.f32 	%f17, [%r4];
	add.f32 	%f18, %f16, %f17;
	st.volatile.shared.f32 	[%r4], %f18;
	ld.volatile.shared.f32 	%f19, [%r4+8];
	ld.volatile.shared.f32 	%f20, [%r4];
	add.f32 	%f21, %f19, %f20;
	st.volatile.shared.f32 	[%r4], %f21;
	ld.volatile.shared.f32 	%f22, [%r4+4];
	ld.volatile.shared.f32 	%f23, [%r4];
	add.f32 	%f24, %f22, %f23;
	st.volatile.shared.f32 	[%r4], %f24;
	setp.ne.s32 	%p5, %r1, 0;
	@%p5 bra 	$L__BB0_7;
	ld.shared.f32 	%f25, [_ZZ6reducePfS_E11shared_data];
	cvta.to.global.u64 	%rd10, %rd1;
	mul.wide.u32 	%rd11, %r3, 4;
	add.s64 	%rd12, %rd10, %rd11;
	st.global.f32 	[%rd12], %f25;
$L__BB0_7:
	ret;

}


// ===== COMPILED SASS (sm_100) =====

	.target	sm_100

	.elftype	@"ET_EXEC"


//--------------------- .note.nv.tkinfo           --------------------------
	.section	.note.nv.tkinfo,"",@"SHT_NOTE"
	.sectionflags	@"SHF_NOTE_NV_TKINFO"
	.tkinfo
        /*0018*/ 	.word	0x00000002
        /*0030*/ 	.string	""
        /*0030*/ 	.string	"ptxas"
        /*0030*/ 	.string	"Cuda compilation tools, release 13.0, V13.0.88"
        /*0030*/ 	.string	"Build cuda_13.0.r13.0/compiler.36424714_0"
        /*0030*/ 	.string	"-arch sm_100 -m 64 "



//--------------------- .note.nv.cuinfo           --------------------------
	.section	.note.nv.cuinfo,"",@"SHT_NOTE"
	.sectionflags	@"SHF_NOTE_NV_CUINFO"
        /*0018*/ 	.short	0x0002
        /*001a*/ 	.short	0x0064
        /*001c*/ 	.short	0x0082
	.zero		2


//--------------------- .nv.info                  --------------------------
	.section	.nv.info,"",@"SHT_CUDA_INFO"
	.align	4


	//----- nvinfo : EIATTR_REGCOUNT
	.align		4
        /*0000*/ 	.byte	0x04, 0x2f
        /*0002*/ 	.short	(.L_1 - .L_0)
	.align		4
.L_0:
        /*0004*/ 	.word	index@(_Z6reducePfS_)
        /*0008*/ 	.word	0x0000000c


	//----- nvinfo : EIATTR_FRAME_SIZE
	.align		4
.L_1:
        /*000c*/ 	.byte	0x04, 0x11
        /*000e*/ 	.short	(.L_3 - .L_2)
	.align		4
.L_2:
        /*0010*/ 	.word	index@(_Z6reducePfS_)
        /*0014*/ 	.word	0x00000000


	//----- nvinfo : EIATTR_MIN_STACK_SIZE
	.align		4
.L_3:
        /*0018*/ 	.byte	0x04, 0x12
        /*001a*/ 	.short	(.L_5 - .L_4)
	.align		4
.L_4:
        /*001c*/ 	.word	index@(_Z6reducePfS_)
        /*0020*/ 	.word	0x00000000
.L_5:


//--------------------- .nv.compat                --------------------------
	.section	.nv.compat,"",@"SHT_CUDA_COMPAT_INFO"
	.align	4
        /*0000*/ 	.byte	0x02, 0x09, 0x00, 0x00, 0x02, 0x02, 0x01, 0x00, 0x02, 0x05, 0x05, 0x00, 0x03, 0x07, 0x01, 0x01
        /*0010*/ 	.byte	0x02, 0x03, 0x00, 0x00, 0x02, 0x06, 0x01, 0x00, 0x04, 0x0b, 0x08, 0x00, 0x09, 0x00, 0x00, 0x00
        /*0020*/ 	.byte	0x00, 0x00, 0x00, 0x00


//--------------------- .nv.info._Z6reducePfS_    --------------------------
	.section	.nv.info._Z6reducePfS_,"",@"SHT_CUDA_INFO"
	.sectionflags	@""
	.align	4


	//----- nvinfo : EIATTR_CUDA_API_VERSION
	.align		4
        /*0000*/ 	.byte	0x04, 0x37
        /*0002*/ 	.short	(.L_7 - .L_6)
.L_6:
        /*0004*/ 	.word	0x00000082


	//----- nvinfo : EIATTR_KPARAM_INFO
	.align		4
.L_7:
        /*0008*/ 	.byte	0x04, 0x17
        /*000a*/ 	.short	(.L_9 - .L_8)
.L_8:
        /*000c*/ 	.word	0x00000000
        /*0010*/ 	.short	0x0001
        /*0012*/ 	.short	0x0008
        /*0014*/ 	.byte	0x00, 0xf5, 0x21, 0x00


	//----- nvinfo : EIATTR_KPARAM_INFO
	.align		4
.L_9:
        /*0018*/ 	.byte	0x04, 0x17
        /*001a*/ 	.short	(.L_11 - .L_10)
.L_10:
        /*001c*/ 	.word	0x00000000
        /*0020*/ 	.short	0x0000
        /*0022*/ 	.short	0x0000
        /*0024*/ 	.byte	0x00, 0xf5, 0x21, 0x00


	//----- nvinfo : EIATTR_SPARSE_MMA_MASK
	.align		4
.L_11:
        /*0028*/ 	.byte	0x03, 0x50
        /*002a*/ 	.short	0x0000


	//----- nvinfo : EIATTR_MAXREG_COUNT
	.align		4
        /*002c*/ 	.byte	0x03, 0x1b
        /*002e*/ 	.short	0x00ff


	//----- nvinfo : EIATTR_NUM_BARRIERS
	.align		4
        /*0030*/ 	.byte	0x02, 0x4c
        /*0032*/ 	.byte	0x01
	.zero		1


	//----- nvinfo : EIATTR_MERCURY_ISA_VERSION
	.align		4
        /*0034*/ 	.byte	0x03, 0x5f
        /*0036*/ 	.short	0x0101


	//----- nvinfo : EIATTR_VRC_CTA_INIT_COUNT
	.align		4
        /*0038*/ 	.byte	0x02, 0x4a
	.zero		1
	.zero		1


	//----- nvinfo : EIATTR_EXIT_INSTR_OFFSETS
	.align		4
        /*003c*/ 	.byte	0x04, 0x1c
        /*003e*/ 	.short	(.L_13 - .L_12)


	//   ....[0]....
.L_12:
        /*0040*/ 	.word	0x00000230


	//   ....[1]....
        /*0044*/ 	.word	0x000003d0


	//   ....[2]....
        /*0048*/ 	.word	0x00000450


	//----- nvinfo : EIATTR_CBANK_PARAM_SIZE
	.align		4
.L_13:
        /*004c*/ 	.byte	0x03, 0x19
        /*004e*/ 	.short	0x0010


	//----- nvinfo : EIATTR_PARAM_CBANK
	.align		4
        /*0050*/ 	.byte	0x04, 0x0a
        /*0052*/ 	.short	(.L_15 - .L_14)
	.align		4
.L_14:
        /*0054*/ 	.word	index@(.nv.constant0._Z6reducePfS_)
        /*0058*/ 	.short	0x0380
        /*005a*/ 	.short	0x0010


	//----- nvinfo : EIATTR_SW_WAR
	.align		4
.L_15:
        /*005c*/ 	.byte	0x04, 0x36
        /*005e*/ 	.short	(.L_17 - .L_16)
.L_16:
        /*0060*/ 	.word	0x00000008
.L_17:


//--------------------- .nv.callgraph             --------------------------
	.section	.nv.callgraph,"",@"SHT_CUDA_CALLGRAPH"
	.align	4
	.sectionentsize	8
	.align		4
        /*0000*/ 	.word	0x00000000
	.align		4
        /*0004*/ 	.word	0xffffffff
	.align		4
        /*0008*/ 	.word	0x00000000
	.align		4
        /*000c*/ 	.word	0xfffffffe
	.align		4
        /*0010*/ 	.word	0x00000000
	.align		4
        /*0014*/ 	.word	0xfffffffd
	.align		4
        /*0018*/ 	.word	0x00000000
	.align		4
        /*001c*/ 	.word	0xfffffffc


//--------------------- .text._Z6reducePfS_       --------------------------
	.section	.text._Z6reducePfS_,"ax",@progbits
	.align	128
        .global         _Z6reducePfS_
        .type           _Z6reducePfS_,@function
        .size           _Z6reducePfS_,(.L_x_3 - _Z6reducePfS_)
        .other          _Z6reducePfS_,@"STO_CUDA_ENTRY STV_DEFAULT"
_Z6reducePfS_:
.text._Z6reducePfS_:
[----:B------:R-:W-:Y:S01]  /*0000*/  LDC R1, c[0x0][0x37c] ;  /* 0x0000df00ff017b82 */ /* 0x000fe20000000800 */
[----:B------:R-:W0:Y:S07]  /*0010*/  S2R R0, SR_CTAID.X ;  /* 0x0000000000007919 */ /* 0x000e2e0000002500 */
[----:B------:R-:W0:Y:S01]  /*0020*/  LDC R9, c[0x0][0x360] ;  /* 0x0000d800ff097b82 */ /* 0x000e220000000800 */
[----:B------:R-:W1:Y:S01]  /*0030*/  LDCU.64 UR6, c[0x0][0x358] ;  /* 0x00006b00ff0677ac */ /* 0x000e620008000a00 */
[----:B------:R-:W2:Y:S06]  /*0040*/  S2R R2, SR_TID.X ;  /* 0x0000000000027919 */ /* 0x000eac0000002100 */
[----:B------:R-:W3:Y:S01]  /*0050*/  LDC.64 R4, c[0x0][0x380] ;  /* 0x0000e000ff047b82 */ /* 0x000ee20000000a00 */
[----:B0-----:R-:W-:-:S05]  /*0060*/  IMAD R3, R9, R0, RZ ;  /* 0x0000000009037224 */ /* 0x001fca00078e02ff */
[----:B------:R-:W-:-:S05]  /*0070*/  SHF.L.U32 R3, R3, 0x1, RZ ;  /* 0x0000000103037819 */ /* 0x000fca00000006ff */
[----:B---3--:R-:W-:-:S04]  /*0080*/  IMAD.WIDE.U32 R4, R3, 0x4, R4 ;  /* 0x0000000403047825 */ /* 0x008fc800078e0004 */
[----:B--2---:R-:W-:-:S04]  /*0090*/  IMAD.WIDE.U32 R4, R2, 0x4, R4 ;  /* 0x0000000402047825 */ /* 0x004fc800078e0004 */
[C---:B------:R-:W-:Y:S02]  /*00a0*/  IMAD.WIDE R6, R9.reuse, 0x4, R4 ;  /* 0x0000000409067825 */ /* 0x040fe400078e0204 */
[----:B-1----:R-:W2:Y:S04]  /*00b0*/  LDG.E R4, desc[UR6][R4.64] ;  /* 0x0000000604047981 */ /* 0x002ea8000c1e1900 */
[----:B------:R-:W2:Y:S01]  /*00c0*/  LDG.E R7, desc[UR6][R6.64] ;  /* 0x0000000606077981 */ /* 0x000ea2000c1e1900 */
[----:B------:R-:W0:Y:S01]  /*00d0*/  S2UR UR5, SR_CgaCtaId ;  /* 0x00000000000579c3 */ /* 0x000e220000008800 */
[----:B------:R-:W-:Y:S01]  /*00e0*/  UMOV UR4, 0x400 ;  /* 0x0000040000047882 */ /* 0x000fe20000000000 */
[----:B------:R-:W-:Y:S02]  /*00f0*/  ISETP.GE.U32.AND P1, PT, R9, 0x42, PT ;  /* 0x000000420900780c */ /* 0x000fe40003f26070 */
[----:B------:R-:W-:Y:S01]  /*0100*/  ISETP.GT.U32.AND P0, PT, R2, 0x1f, PT ;  /* 0x0000001f0200780c */ /* 0x000fe20003f04070 */
[----:B0-----:R-:W-:-:S06]  /*0110*/  ULEA UR4, UR5, UR4, 0x18 ;  /* 0x0000000405047291 */ /* 0x001fcc000f8ec0ff */
[----:B------:R-:W-:Y:S01]  /*0120*/  LEA R8, R2, UR4, 0x2 ;  /* 0x0000000402087c11 */ /* 0x000fe2000f8e10ff */
[----:B--2---:R-:W-:-:S05]  /*0130*/  FADD R3, R4, R7 ;  /* 0x0000000704037221 */ /* 0x004fca0000000000 */
[----:B------:R0:W-:Y:S01]  /*0140*/  STS [R8], R3 ;  /* 0x0000000308007388 */ /* 0x0001e20000000800 */
[----:B------:R-:W-:Y:S06]  /*0150*/  BAR.SYNC.DEFER_BLOCKING 0x0 ;  /* 0x0000000000007b1d */ /* 0x000fec0000010000 */
[----:B------:R-:W-:Y:S05]  /*0160*/  @!P1 BRA `(.L_x_0) ;  /* 0x0000000000309947 */ /* 0x000fea0003800000 */
[----:B0-----:R-:W-:-:S07]  /*0170*/  MOV R3, R9 ;  /* 0x0000000900037202 */ /* 0x001fce0000000f00 */
.L_x_1:
[----:B------:R-:W-:-:S04]  /*0180*/  SHF.R.U32.HI R7, RZ, 0x1, R3 ;  /* 0x00000001ff077819 */ /* 0x000fc80000011603 */
[----:B------:R-:W-:-:S13]  /*0190*/  ISETP.GE.U32.AND P1, PT, R2, R7, PT ;  /* 0x000000070200720c */ /* 0x000fda0003f26070 */
[----:B------:R-:W-:Y:S01]  /*01a0*/  @!P1 LEA R4, R7, R8, 0x2 ;  /* 0x0000000807049211 */ /* 0x000fe200078e10ff */
[----:B------:R-:W-:Y:S05]  /*01b0*/  @!P1 LDS R5, [R8] ;  /* 0x0000000008059984 */ /* 0x000fea0000000800 */
[----:B------:R-:W0:Y:S02]  /*01c0*/  @!P1 LDS R4, [R4] ;  /* 0x0000000004049984 */ /* 0x000e240000000800 */
[----:B0-----:R-:W-:-:S05]  /*01d0*/  @!P1 FADD R5, R4, R5 ;  /* 0x0000000504059221 */ /* 0x001fca0000000000 */
[----:B------:R1:W-:Y:S01]  /*01e0*/  @!P1 STS [R8], R5 ;  /* 0x0000000508009388 */ /* 0x0003e20000000800 */
[----:B------:R-:W-:Y:S01]  /*01f0*/  BAR.SYNC.DEFER_BLOCKING 0x0 ;  /* 0x0000000000007b1d */ /* 0x000fe20000010000 */
[----:B------:R-:W-:Y:S02]  /*0200*/  ISETP.GT.U32.AND P1, PT, R3, 0x83, PT ;  /* 0x000000830300780c */ /* 0x000fe40003f24070 */
[----:B------:R-:W-:-:S11]  /*0210*/  MOV R3, R7 ;  /* 0x0000000700037202 */ /* 0x000fd60000000f00 */
[----:B-1----:R-:W-:Y:S05]  /*0220*/  @P1 BRA `(.L_x_1) ;  /* 0xfffffffc00d41947 */ /* 0x002fea000383ffff */
.L_x_0:
[----:B------:R-:W-:Y:S05]  /*0230*/  @P0 EXIT ;  /* 0x000000000000094d */ /* 0x000fea0003800000 */
[----:B0-----:R-:W-:Y:S01]  /*0240*/  LDS R3, [R8+0x80] ;  /* 0x0000800008037984 */ /* 0x001fe20000000800 */
[----:B------:R-:W-:-:S03]  /*0250*/  ISETP.NE.AND P0, PT, R2, RZ, PT ;  /* 0x000000ff0200720c */ /* 0x000fc60003f05270 */
[----:B------:R-:W0:Y:S02]  /*0260*/  LDS R4, [R8] ;  /* 0x0000000008047984 */ /* 0x000e240000000800 */
[----:B0-----:R-:W-:-:S05]  /*0270*/  FADD R3, R3, R4 ;  /* 0x0000000403037221 */ /* 0x001fca0000000000 */
[----:B------:R-:W-:Y:S04]  /*0280*/  STS [R8], R3 ;  /* 0x0000000308007388 */ /* 0x000fe80000000800 */
[----:B------:R-:W-:Y:S04]  /*0290*/  LDS R4, [R8+0x40] ;  /* 0x0000400008047984 */ /* 0x000fe80000000800 */
        /* <DEDUP_REMOVED lines=18> */
[----:B------:R0:W-:Y:S01]  /*03c0*/  STS [R8], R5 ;  /* 0x0000000508007388 */ /* 0x0001e20000000800 */
[----:B------:R-:W-:Y:S05]  /*03d0*/  @P0 EXIT ;  /* 0x000000000000094d */ /* 0x000fea0003800000 */
[----:B------:R-:W1:Y:S01]  /*03e0*/  S2UR UR5, SR_CgaCtaId ;  /* 0x00000000000579c3 */ /* 0x000e620000008800 */
[----:B------:R-:W-:-:S07]  /*03f0*/  UMOV UR4, 0x400 ;  /* 0x0000040000047882 */ /* 0x000fce0000000000 */
[----:B------:R-:W2:Y:S01]  /*0400*/  LDC.64 R2, c[0x0][0x388] ;  /* 0x0000e200ff027b82 */ /* 0x000ea20000000a00 */
[----:B-1----:R-:W-:Y:S01]  /*0410*/  ULEA UR4, UR5, UR4, 0x18 ;  /* 0x0000000405047291 */ /* 0x002fe2000f8ec0ff */
[----:B--2---:R-:W-:-:S08]  /*0420*/  IMAD.WIDE.U32 R2, R0, 0x4, R2 ;  /* 0x0000000400027825 */ /* 0x004fd000078e0002 */
[----:B0-----:R-:W0:Y:S04]  /*0430*/  LDS R5, [UR4] ;  /* 0x00000004ff057984 */ /* 0x001e280008000800 */
[----:B0-----:R-:W-:Y:S01]  /*0440*/  STG.E desc[UR6][R2.64], R5 ;  /* 0x0000000502007986 */ /* 0x001fe2000c101906 */
[----:B------:R-:W-:Y:S05]  /*0450*/  EXIT ;  /* 0x000000000000794d */ /* 0x000fea0003800000 */
.L_x_2:
[----:B------:R-:W-:-:S00]  /*0460*/  BRA `(.L_x_2) ;  /* 0xfffffffc00fc7947 */ /* 0x000fc0000383ffff */
[----:B------:R-:W-:-:S00]  /*0470*/  NOP ;  /* 0x0000000000007918 */ /* 0x000fc00000000000 */
        /* <DEDUP_REMOVED lines=8> */
.L_x_3:


//--------------------- .nv.shared._Z6reducePfS_  --------------------------
	.section	.nv.shared._Z6reducePfS_,"aw",@nobits
	.sectionflags	@""
	.align	4
.nv.shared._Z6reducePfS_:
	.zero		2048


//--------------------- .nv.shared.reserved.0     --------------------------
	.section	.nv.shared.reserved.0,"aw",@nobits
	.weak		__nv_reservedSMEM_offset_0_alias
	.size		__nv_reservedSMEM_offset_0_alias, 0, 64
	.other		__nv_reservedSMEM_offset_0_alias,@"STO_CUDA_RESERVED_SHARED STV_DEFAULT"
__nv_reservedSMEM_offset_0_alias:
	.zero		0
	.zero		64


//--------------------- .nv.constant0._Z6reducePfS_ --------------------------
	.section	.nv.constant0._Z6reducePfS_,"a",@progbits
	.sectionflags	@""
	.align	4
.nv.constant0._Z6reducePfS_:
	.zero		912


//--------------------- SYMBOLS --------------------------

	.type		.nv.reservedSmem.offset0,@object
	.size		.nv.reservedSmem.offset0,0x4
	.type		.nv.reservedSmem.cap,@object
	.size		.nv.reservedSmem.cap,0x4
